//
// Generated by NVIDIA NVVM Compiler
//
// Compiler Build ID: CL-36424714
// Cuda compilation tools, release 13.0, V13.0.88
// Based on NVVM 20.0.0
//

.version 9.0
.target sm_100
.address_size 64

	// .globl	_Z15innerProductGPUPiS_S_
// _ZZ15innerProductGPUPiS_S_E3tmp has been demoted

.visible .entry _Z15innerProductGPUPiS_S_(
	.param .u64 .ptr .align 1 _Z15innerProductGPUPiS_S__param_0,
	.param .u64 .ptr .align 1 _Z15innerProductGPUPiS_S__param_1,
	.param .u64 .ptr .align 1 _Z15innerProductGPUPiS_S__param_2
)
{
	.reg .pred 	%p<3>;
	.reg .b32 	%r<35>;
	.reg .b64 	%rd<12>;
	// demoted variable
	.shared .align 4 .b8 _ZZ15innerProductGPUPiS_S_E3tmp[4000];
	ld.param.u64 	%rd2, [_Z15innerProductGPUPiS_S__param_0];
	ld.param.u64 	%rd3, [_Z15innerProductGPUPiS_S__param_1];
	ld.param.u64 	%rd1, [_Z15innerProductGPUPiS_S__param_2];
	cvta.to.global.u64 	%rd4, %rd3;
	cvta.to.global.u64 	%rd5, %rd2;
	mov.u32 	%r1, %ctaid.x;
	mov.u32 	%r6, %tid.x;
	mad.lo.s32 	%r7, %r1, 1000, %r6;
	mul.wide.u32 	%rd6, %r7, 4;
	add.s64 	%rd7, %rd5, %rd6;
	ld.global.u32 	%r8, [%rd7];
	add.s64 	%rd8, %rd4, %rd6;
	ld.global.u32 	%r9, [%rd8];
	mul.lo.s32 	%r10, %r9, %r8;
	shl.b32 	%r11, %r6, 2;
	mov.u32 	%r12, _ZZ15innerProductGPUPiS_S_E3tmp;
	add.s32 	%r13, %r12, %r11;
	st.shared.u32 	[%r13], %r10;
	bar.sync 	0;
	setp.ne.s32 	%p1, %r6, 0;
	@%p1 bra 	$L__BB0_4;
	mov.b32 	%r34, 0;
	mov.b32 	%r33, 16;
$L__BB0_2:
	add.s32 	%r17, %r12, %r33;
	ld.shared.u32 	%r18, [%r17+-16];
	add.s32 	%r19, %r18, %r34;
	ld.shared.u32 	%r20, [%r17+-12];
	add.s32 	%r21, %r20, %r19;
	ld.shared.u32 	%r22, [%r17+-8];
	add.s32 	%r23, %r22, %r21;
	ld.shared.u32 	%r24, [%r17+-4];
	add.s32 	%r25, %r24, %r23;
	ld.shared.u32 	%r26, [%r17];
	add.s32 	%r27, %r26, %r25;
	ld.shared.u32 	%r28, [%r17+4];
	add.s32 	%r29, %r28, %r27;
	ld.shared.u32 	%r30, [%r17+8];
	add.s32 	%r31, %r30, %r29;
	ld.shared.u32 	%r32, [%r17+12];
	add.s32 	%r34, %r32, %r31;
	add.s32 	%r33, %r33, 32;
	setp.ne.s32 	%p2, %r33, 4016;
	@%p2 bra 	$L__BB0_2;
	cvta.to.global.u64 	%rd9, %rd1;
	mul.wide.u32 	%rd10, %r1, 4;
	add.s64 	%rd11, %rd9, %rd10;
	st.global.u32 	[%rd11], %r34;
$L__BB0_4:
	ret;

}


// ===== COMPILED SASS (sm_100) =====

	.target	sm_100

	.elftype	@"ET_EXEC"


//--------------------- .note.nv.tkinfo           --------------------------
	.section	.note.nv.tkinfo,"",@"SHT_NOTE"
	.sectionflags	@"SHF_NOTE_NV_TKINFO"
	.tkinfo
        /*0018*/ 	.word	0x00000002
        /*0030*/ 	.string	""
        /*0030*/ 	.string	"ptxas"
        /*0030*/ 	.string	"Cuda compilation tools, release 13.0, V13.0.88"
        /*0030*/ 	.string	"Build cuda_13.0.r13.0/compiler.36424714_0"
        /*0030*/ 	.string	"-arch sm_100 -m 64 "



//--------------------- .note.nv.cuinfo           --------------------------
	.section	.note.nv.cuinfo,"",@"SHT_NOTE"
	.sectionflags	@"SHF_NOTE_NV_CUINFO"
        /*0018*/ 	.short	0x0002
        /*001a*/ 	.short	0x0064
        /*001c*/ 	.short	0x0082
	.zero		2


//--------------------- .nv.info                  --------------------------
	.section	.nv.info,"",@"SHT_CUDA_INFO"
	.align	4


	//----- nvinfo : EIATTR_REGCOUNT
	.align		4
        /*0000*/ 	.byte	0x04, 0x2f
        /*0002*/ 	.short	(.L_1 - .L_0)
	.align		4
.L_0:
        /*0004*/ 	.word	index@(_Z15innerProductGPUPiS_S_)
        /*0008*/ 	.word	0x0000001e


	//----- nvinfo : EIATTR_FRAME_SIZE
	.align		4
.L_1:
        /*000c*/ 	.byte	0x04, 0x11
        /*000e*/ 	.short	(.L_3 - .L_2)
	.align		4
.L_2:
        /*0010*/ 	.word	index@(_Z15innerProductGPUPiS_S_)
        /*0014*/ 	.word	0x00000000


	//----- nvinfo : EIATTR_MIN_STACK_SIZE
	.align		4
.L_3:
        /*0018*/ 	.byte	0x04, 0x12
        /*001a*/ 	.short	(.L_5 - .L_4)
	.align		4
.L_4:
        /*001c*/ 	.word	index@(_Z15innerProductGPUPiS_S_)
        /*0020*/ 	.word	0x00000000
.L_5:


//--------------------- .nv.compat                --------------------------
	.section	.nv.compat,"",@"SHT_CUDA_COMPAT_INFO"
	.align	4
        /*0000*/ 	.byte	0x02, 0x09, 0x00, 0x00, 0x02, 0x02, 0x01, 0x00, 0x02, 0x05, 0x05, 0x00, 0x03, 0x07, 0x01, 0x01
        /*0010*/ 	.byte	0x02, 0x03, 0x00, 0x00, 0x02, 0x06, 0x01, 0x00, 0x04, 0x0b, 0x08, 0x00, 0x09, 0x00, 0x00, 0x00
        /*0020*/ 	.byte	0x00, 0x00, 0x00, 0x00


//--------------------- .nv.info._Z15innerProductGPUPiS_S_ --------------------------
	.section	.nv.info._Z15innerProductGPUPiS_S_,"",@"SHT_CUDA_INFO"
	.sectionflags	@""
	.align	4


	//----- nvinfo : EIATTR_CUDA_API_VERSION
	.align		4
        /*0000*/ 	.byte	0x04, 0x37
        /*0002*/ 	.short	(.L_7 - .L_6)
.L_6:
        /*0004*/ 	.word	0x00000082


	//----- nvinfo : EIATTR_KPARAM_INFO
	.align		4
.L_7:
        /*0008*/ 	.byte	0x04, 0x17
        /*000a*/ 	.short	(.L_9 - .L_8)
.L_8:
        /*000c*/ 	.word	0x00000000
        /*0010*/ 	.short	0x0002
        /*0012*/ 	.short	0x0010
        /*0014*/ 	.byte	0x00, 0xf5, 0x21, 0x00


	//----- nvinfo : EIATTR_KPARAM_INFO
	.align		4
.L_9:
        /*0018*/ 	.byte	0x04, 0x17
        /*001a*/ 	.short	(.L_11 - .L_10)
.L_10:
        /*001c*/ 	.word	0x00000000
        /*0020*/ 	.short	0x0001
        /*0022*/ 	.short	0x0008
        /*0024*/ 	.byte	0x00, 0xf5, 0x21, 0x00


	//----- nvinfo : EIATTR_KPARAM_INFO
	.align		4
.L_11:
        /*0028*/ 	.byte	0x04, 0x17
        /*002a*/ 	.short	(.L_13 - .L_12)
.L_12:
        /*002c*/ 	.word	0x00000000
        /*0030*/ 	.short	0x0000
        /*0032*/ 	.short	0x0000
        /*0034*/ 	.byte	0x00, 0xf5, 0x21, 0x00


	//----- nvinfo : EIATTR_SPARSE_MMA_MASK
	.align		4
.L_13:
        /*0038*/ 	.byte	0x03, 0x50
        /*003a*/ 	.short	0x0000


	//----- nvinfo : EIATTR_MAXREG_COUNT
	.align		4
        /*003c*/ 	.byte	0x03, 0x1b
        /*003e*/ 	.short	0x00ff


	//----- nvinfo : EIATTR_NUM_BARRIERS
	.align		4
        /*0040*/ 	.byte	0x02, 0x4c
        /*0042*/ 	.byte	0x01
	.zero		1


	//----- nvinfo : EIATTR_MERCURY_ISA_VERSION
	.align		4
        /*0044*/ 	.byte	0x03, 0x5f
        /*0046*/ 	.short	0x0101


	//----- nvinfo : EIATTR_VRC_CTA_INIT_COUNT
	.align		4
        /*0048*/ 	.byte	0x02, 0x4a
	.zero		1
	.zero		1


	//----- nvinfo : EIATTR_EXIT_INSTR_OFFSETS
	.align		4
        /*004c*/ 	.byte	0x04, 0x1c
        /*004e*/ 	.short	(.L_15 - .L_14)


	//   ....[0]....
.L_14:
        /*0050*/ 	.word	0x00000130


	//   ....[1]....
        /*0054*/ 	.word	0x00000690


	//----- nvinfo : EIATTR_CBANK_PARAM_SIZE
	.align		4
.L_15:
        /*0058*/ 	.byte	0x03, 0x19
        /*005a*/ 	.short	0x0018


	//----- nvinfo : EIATTR_PARAM_CBANK
	.align		4
        /*005c*/ 	.byte	0x04, 0x0a
        /*005e*/ 	.short	(.L_17 - .L_16)
	.align		4
.L_16:
        /*0060*/ 	.word	index@(.nv.constant0._Z15innerProductGPUPiS_S_)
        /*0064*/ 	.short	0x0380
        /*0066*/ 	.short	0x0018


	//----- nvinfo : EIATTR_SW_WAR
	.align		4
.L_17:
        /*0068*/ 	.byte	0x04, 0x36
        /*006a*/ 	.short	(.L_19 - .L_18)
.L_18:
        /*006c*/ 	.word	0x00000008
.L_19:


//--------------------- .nv.callgraph             --------------------------
	.section	.nv.callgraph,"",@"SHT_CUDA_CALLGRAPH"
	.align	4
	.sectionentsize	8
	.align		4
        /*0000*/ 	.word	0x00000000
	.align		4
        /*0004*/ 	.word	0xffffffff
	.align		4
        /*0008*/ 	.word	0x00000000
	.align		4
        /*000c*/ 	.word	0xfffffffe
	.align		4
        /*0010*/ 	.word	0x00000000
	.align		4
        /*0014*/ 	.word	0xfffffffd
	.align		4
        /*0018*/ 	.word	0x00000000
	.align		4
        /*001c*/ 	.word	0xfffffffc


//--------------------- .text._Z15innerProductGPUPiS_S_ --------------------------
	.section	.text._Z15innerProductGPUPiS_S_,"ax",@progbits
	.align	128
        .global         _Z15innerProductGPUPiS_S_
        .type           _Z15innerProductGPUPiS_S_,@function
        .size           _Z15innerProductGPUPiS_S_,(.L_x_2 - _Z15innerProductGPUPiS_S_)
        .other          _Z15innerProductGPUPiS_S_,@"STO_CUDA_ENTRY STV_DEFAULT"
_Z15innerProductGPUPiS_S_:
.text._Z15innerProductGPUPiS_S_:
[----:B------:R-:W-:Y:S01]  /*0000*/  LDC R1, c[0x0][0x37c] ;  /* 0x0000df00ff017b82 */ /* 0x000fe20000000800 */
[----:B------:R-:W0:Y:S07]  /*0010*/  S2R R0, SR_CTAID.X ;  /* 0x0000000000007919 */ /* 0x000e2e0000002500 */
[----:B------:R-:W1:Y:S01]  /*0020*/  LDC.64 R2, c[0x0][0x380] ;  /* 0x0000e000ff027b82 */ /* 0x000e620000000a00 */
[----:B------:R-:W2:Y:S01]  /*0030*/  LDCU.64 UR6, c[0x0][0x358] ;  /* 0x00006b00ff0677ac */ /* 0x000ea20008000a00 */
[----:B------:R-:W0:Y:S06]  /*0040*/  S2R R9, SR_TID.X ;  /* 0x0000000000097919 */ /* 0x000e2c0000002100 */
[----:B------:R-:W3:Y:S01]  /*0050*/  LDC.64 R4, c[0x0][0x388] ;  /* 0x0000e200ff047b82 */ /* 0x000ee20000000a00 */
[----:B0-----:R-:W-:-:S04]  /*0060*/  IMAD R7, R0, 0x3e8, R9 ;  /* 0x000003e800077824 */ /* 0x001fc800078e0209 */
[----:B-1----:R-:W-:-:S04]  /*0070*/  IMAD.WIDE.U32 R2, R7, 0x4, R2 ;  /* 0x0000000407027825 */ /* 0x002fc800078e0002 */
[----:B---3--:R-:W-:Y:S02]  /*0080*/  IMAD.WIDE.U32 R4, R7, 0x4, R4 ;  /* 0x0000000407047825 */ /* 0x008fe400078e0004 */
[----:B--2---:R-:W2:Y:S04]  /*0090*/  LDG.E R2, desc[UR6][R2.64] ;  /* 0x0000000602027981 */ /* 0x004ea8000c1e1900 */
[----:B------:R-:W2:Y:S01]  /*00a0*/  LDG.E R5, desc[UR6][R4.64] ;  /* 0x0000000604057981 */ /* 0x000ea2000c1e1900 */
[----:B------:R-:W0:Y:S01]  /*00b0*/  S2UR UR5, SR_CgaCtaId ;  /* 0x00000000000579c3 */ /* 0x000e220000008800 */
[----:B------:R-:W-:Y:S01]  /*00c0*/  UMOV UR4, 0x400 ;  /* 0x0000040000047882 */ /* 0x000fe20000000000 */
[----:B------:R-:W-:Y:S01]  /*00d0*/  ISETP.NE.AND P0, PT, R9, RZ, PT ;  /* 0x000000ff0900720c */ /* 0x000fe20003f05270 */
[----:B0-----:R-:W-:-:S06]  /*00e0*/  ULEA UR4, UR5, UR4, 0x18 ;  /* 0x0000000405047291 */ /* 0x001fcc000f8ec0ff */
[----:B------:R-:W-:Y:S01]  /*00f0*/  LEA R7, R9, UR4, 0x2 ;  /* 0x0000000409077c11 */ /* 0x000fe2000f8e10ff */
[----:B--2---:R-:W-:-:S05]  /*0100*/  IMAD R6, R2, R5, RZ ;  /* 0x0000000502067224 */ /* 0x004fca00078e02ff */
[----:B------:R0:W-:Y:S01]  /*0110*/  STS [R7], R6 ;  /* 0x0000000607007388 */ /* 0x0001e20000000800 */
[----:B------:R-:W-:Y:S06]  /*0120*/  BAR.SYNC.DEFER_BLOCKING 0x0 ;  /* 0x0000000000007b1d */ /* 0x000fec0000010000 */
[----:B------:R-:W-:Y:S05]  /*0130*/  @P0 EXIT ;  /* 0x000000000000094d */ /* 0x000fea0003800000 */
[----:B0-----:R-:W0:Y:S01]  /*0140*/  LDS.128 R4, [UR4] ;  /* 0x00000004ff047984 */ /* 0x001e220008000c00 */
[----:B------:R-:W-:-:S03]  /*0150*/  IMAD.MOV.U32 R2, RZ, RZ, 0xb0 ;  /* 0x000000b0ff027424 */ /* 0x000fc600078e00ff */
[----:B------:R-:W1:Y:S04]  /*0160*/  LDS.128 R24, [UR4+0x10] ;  /* 0x00001004ff187984 */ /* 0x000e680008000c00 */
[----:B------:R-:W2:Y:S04]  /*0170*/  LDS.128 R8, [UR4+0x20] ;  /* 0x00002004ff087984 */ /* 0x000ea80008000c00 */
[----:B------:R-:W3:Y:S04]  /*0180*/  LDS.128 R12, [UR4+0x30] ;  /* 0x00003004ff0c7984 */ /* 0x000ee80008000c00 */
[----:B------:R-:W4:Y:S04]  /*0190*/  LDS.128 R16, [UR4+0x40] ;  /* 0x00004004ff107984 */ /* 0x000f280008000c00 */
[----:B------:R-:W5:Y:S01]  /*01a0*/  LDS.128 R20, [UR4+0x50] ;  /* 0x00005004ff147984 */ /* 0x000f620008000c00 */
[----:B0-----:R-:W-:-:S04]  /*01b0*/  IADD3 R4, PT, PT, R6, R5, R4 ;  /* 0x0000000506047210 */ /* 0x001fc80007ffe004 */
[----:B-1----:R-:W-:Y:S02]  /*01c0*/  IADD3 R24, PT, PT, R24, R7, R4 ;  /* 0x0000000718187210 */ /* 0x002fe40007ffe004 */
[----:B------:R-:W0:Y:S02]  /*01d0*/  LDS.128 R4, [UR4+0x60] ;  /* 0x00006004ff047984 */ /* 0x000e240008000c00 */
[----:B------:R-:W-:-:S04]  /*01e0*/  IADD3 R24, PT, PT, R26, R25, R24 ;  /* 0x000000191a187210 */ /* 0x000fc80007ffe018 */
[----:B--2---:R-:W-:Y:S02]  /*01f0*/  IADD3 R8, PT, PT, R8, R27, R24 ;  /* 0x0000001b08087210 */ /* 0x004fe40007ffe018 */
[----:B------:R-:W1:Y:S02]  /*0200*/  LDS.128 R24, [UR4+0x70] ;  /* 0x00007004ff187984 */ /* 0x000e640008000c00 */
[----:B------:R-:W-:-:S04]  /*0210*/  IADD3 R8, PT, PT, R10, R9, R8 ;  /* 0x000000090a087210 */ /* 0x000fc80007ffe008 */
[----:B---3--:R-:W-:Y:S02]  /*0220*/  IADD3 R12, PT, PT, R12, R11, R8 ;  /* 0x0000000b0c0c7210 */ /* 0x008fe40007ffe008 */
[----:B------:R-:W2:Y:S02]  /*0230*/  LDS.128 R8, [UR4+0x80] ;  /* 0x00008004ff087984 */ /* 0x000ea40008000c00 */
[----:B------:R-:W-:-:S04]  /*0240*/  IADD3 R12, PT, PT, R14, R13, R12 ;  /* 0x0000000d0e0c7210 */ /* 0x000fc80007ffe00c */
[----:B----4-:R-:W-:Y:S02]  /*0250*/  IADD3 R16, PT, PT, R16, R15, R12 ;  /* 0x0000000f10107210 */ /* 0x010fe40007ffe00c */
[----:B------:R-:W3:Y:S02]  /*0260*/  LDS.128 R12, [UR4+0x90] ;  /* 0x00009004ff0c7984 */ /* 0x000ee40008000c00 */
[----:B------:R-:W-:-:S04]  /*0270*/  IADD3 R16, PT, PT, R18, R17, R16 ;  /* 0x0000001112107210 */ /* 0x000fc80007ffe010 */
[----:B-----5:R-:W-:-:S04]  /*0280*/  IADD3 R16, PT, PT, R20, R19, R16 ;  /* 0x0000001314107210 */ /* 0x020fc80007ffe010 */
[----:B------:R-:W-:-:S04]  /*0290*/  IADD3 R16, PT, PT, R22, R21, R16 ;  /* 0x0000001516107210 */ /* 0x000fc80007ffe010 */
[----:B0-----:R-:W-:-:S04]  /*02a0*/  IADD3 R4, PT, PT, R4, R23, R16 ;  /* 0x0000001704047210 */ /* 0x001fc80007ffe010 */
[----:B------:R-:W-:-:S04]  /*02b0*/  IADD3 R4, PT, PT, R6, R5, R4 ;  /* 0x0000000506047210 */ /* 0x000fc80007ffe004 */
[----:B-1----:R-:W-:-:S04]  /*02c0*/  IADD3 R4, PT, PT, R24, R7, R4 ;  /* 0x0000000718047210 */ /* 0x002fc80007ffe004 */
[----:B------:R-:W-:-:S04]  /*02d0*/  IADD3 R4, PT, PT, R26, R25, R4 ;  /* 0x000000191a047210 */ /* 0x000fc80007ffe004 */
[----:B--2---:R-:W-:-:S04]  /*02e0*/  IADD3 R4, PT, PT, R8, R27, R4 ;  /* 0x0000001b08047210 */ /* 0x004fc80007ffe004 */
[----:B------:R-:W-:-:S04]  /*02f0*/  IADD3 R4, PT, PT, R10, R9, R4 ;  /* 0x000000090a047210 */ /* 0x000fc80007ffe004 */
[----:B---3--:R-:W-:-:S04]  /*0300*/  IADD3 R4, PT, PT, R12, R11, R4 ;  /* 0x0000000b0c047210 */ /* 0x008fc80007ffe004 */
[----:B------:R-:W-:-:S05]  /*0310*/  IADD3 R4, PT, PT, R14, R13, R4 ;  /* 0x0000000d0e047210 */ /* 0x000fca0007ffe004 */
[----:B------:R-:W-:-:S07]  /*0320*/  IMAD.IADD R9, R4, 0x1, R15 ;  /* 0x0000000104097824 */ /* 0x000fce00078e020f */
.L_x_0:
[----:B------:R-:W0:Y:S04]  /*0330*/  LDS.128 R12, [R2+UR4+-0x10] ;  /* 0xfffff004020c7984 */ /* 0x000e280008000c00 */
[----:B------:R-:W1:Y:S04]  /*0340*/  LDS.128 R16, [R2+UR4] ;  /* 0x0000000402107984 */ /* 0x000e680008000c00 */
[----:B------:R-:W2:Y:S04]  /*0350*/  LDS.128 R20, [R2+UR4+0x10] ;  /* 0x0000100402147984 */ /* 0x000ea80008000c00 */
[----:B------:R-:W3:Y:S04]  /*0360*/  LDS.128 R4, [R2+UR4+0x20] ;  /* 0x0000200402047984 */ /* 0x000ee80008000c00 */
[----:B------:R-:W4:Y:S01]  /*0370*/  LDS.128 R24, [R2+UR4+0x30] ;  /* 0x0000300402187984 */ /* 0x000f220008000c00 */
[----:B0-----:R-:W-:-:S03]  /*0380*/  IADD3 R12, PT, PT, R13, R12, R9 ;  /* 0x0000000c0d0c7210 */ /* 0x001fc60007ffe009 */
[----:B------:R-:W0:Y:S01]  /*0390*/  LDS.128 R8, [R2+UR4+0x40] ;  /* 0x0000400402087984 */ /* 0x000e220008000c00 */
[----:B------:R-:W-:-:S04]  /*03a0*/  IADD3 R12, PT, PT, R15, R14, R12 ;  /* 0x0000000e0f0c7210 */ /* 0x000fc80007ffe00c */
[----:B-1----:R-:W-:Y:S02]  /*03b0*/  IADD3 R16, PT, PT, R17, R16, R12 ;  /* 0x0000001011107210 */ /* 0x002fe40007ffe00c */
[----:B------:R-:W1:Y:S02]  /*03c0*/  LDS.128 R12, [R2+UR4+0x50] ;  /* 0x00005004020c7984 */ /* 0x000e640008000c00 */
[----:B------:R-:W-:-:S04]  /*03d0*/  IADD3 R16, PT, PT, R19, R18, R16 ;  /* 0x0000001213107210 */ /* 0x000fc80007ffe010 */
[----:B--2---:R-:W-:Y:S02]  /*03e0*/  IADD3 R20, PT, PT, R21, R20, R16 ;  /* 0x0000001415147210 */ /* 0x004fe40007ffe010 */
[----:B------:R-:W2:Y:S02]  /*03f0*/  LDS.128 R16, [R2+UR4+0x60] ;  /* 0x0000600402107984 */ /* 0x000ea40008000c00 */
[----:B------:R-:W-:-:S04]  /*0400*/  IADD3 R20, PT, PT, R23, R22, R20 ;  /* 0x0000001617147210 */ /* 0x000fc80007ffe014 */
[----:B---3--:R-:W-:Y:S02]  /*0410*/  IADD3 R4, PT, PT, R5, R4, R20 ;  /* 0x0000000405047210 */ /* 0x008fe40007ffe014 */
[----:B------:R-:W3:Y:S02]  /*0420*/  LDS.128 R20, [R2+UR4+0x70] ;  /* 0x0000700402147984 */ /* 0x000ee40008000c00 */
[----:B------:R-:W-:-:S04]  /*0430*/  IADD3 R4, PT, PT, R7, R6, R4 ;  /* 0x0000000607047210 */ /* 0x000fc80007ffe004 */
[----:B----4-:R-:W-:Y:S02]  /*0440*/  IADD3 R24, PT, PT, R25, R24, R4 ;  /* 0x0000001819187210 */ /* 0x010fe40007ffe004 */
[----:B------:R-:W4:Y:S02]  /*0450*/  LDS.128 R4, [R2+UR4+0x80] ;  /* 0x0000800402047984 */ /* 0x000f240008000c00 */
[----:B------:R-:W-:-:S04]  /*0460*/  IADD3 R24, PT, PT, R27, R26, R24 ;  /* 0x0000001a1b187210 */ /* 0x000fc80007ffe018 */
[----:B0-----:R-:W-:Y:S02]  /*0470*/  IADD3 R8, PT, PT, R9, R8, R24 ;  /* 0x0000000809087210 */ /* 0x001fe40007ffe018 */
[----:B------:R-:W0:Y:S02]  /*0480*/  LDS.128 R24, [R2+UR4+0x90] ;  /* 0x0000900402187984 */ /* 0x000e240008000c00 */
        /* <DEDUP_REMOVED lines=14> */
[----:B------:R0:W5:Y:S02]  /*0570*/  LDS.128 R4, [R2+UR4+0xe0] ;  /* 0x0000e00402047984 */ /* 0x0001640008000c00 */
[----:B------:R-:W-:-:S04]  /*0580*/  IADD3 R24, PT, PT, R27, R26, R24 ;  /* 0x0000001a1b187210 */ /* 0x000fc80007ffe018 */
[----:B-1----:R-:W-:Y:S01]  /*0590*/  IADD3 R8, PT, PT, R9, R8, R24 ;  /* 0x0000000809087210 */ /* 0x002fe20007ffe018 */
[----:B0-----:R-:W-:-:S03]  /*05a0*/  VIADD R2, R2, 0x100 ;  /* 0x0000010002027836 */ /* 0x001fc60000000000 */
[----:B------:R-:W-:Y:S02]  /*05b0*/  IADD3 R8, PT, PT, R11, R10, R8 ;  /* 0x0000000a0b087210 */ /* 0x000fe40007ffe008 */
[----:B------:R-:W-:Y:S02]  /*05c0*/  ISETP.NE.AND P0, PT, R2, 0xfb0, PT ;  /* 0x00000fb00200780c */ /* 0x000fe40003f05270 */
[----:B--2---:R-:W-:-:S04]  /*05d0*/  IADD3 R8, PT, PT, R13, R12, R8 ;  /* 0x0000000c0d087210 */ /* 0x004fc80007ffe008 */
[----:B------:R-:W-:-:S04]  /*05e0*/  IADD3 R8, PT, PT, R15, R14, R8 ;  /* 0x0000000e0f087210 */ /* 0x000fc80007ffe008 */
[----:B---3--:R-:W-:-:S04]  /*05f0*/  IADD3 R8, PT, PT, R17, R16, R8 ;  /* 0x0000001011087210 */ /* 0x008fc80007ffe008 */
[----:B------:R-:W-:-:S04]  /*0600*/  IADD3 R8, PT, PT, R19, R18, R8 ;  /* 0x0000001213087210 */ /* 0x000fc80007ffe008 */
[----:B----4-:R-:W-:-:S04]  /*0610*/  IADD3 R20, PT, PT, R21, R20, R8 ;  /* 0x0000001415147210 */ /* 0x010fc80007ffe008 */
[----:B------:R-:W-:-:S04]  /*0620*/  IADD3 R20, PT, PT, R23, R22, R20 ;  /* 0x0000001617147210 */ /* 0x000fc80007ffe014 */
[----:B-----5:R-:W-:-:S04]  /*0630*/  IADD3 R4, PT, PT, R5, R4, R20 ;  /* 0x0000000405047210 */ /* 0x020fc80007ffe014 */
[----:B------:R-:W-:Y:S01]  /*0640*/  IADD3 R9, PT, PT, R7, R6, R4 ;  /* 0x0000000607097210 */ /* 0x000fe20007ffe004 */
[----:B------:R-:W-:Y:S06]  /*0650*/  @P0 BRA `(.L_x_0) ;  /* 0xfffffffc00340947 */ /* 0x000fec000383ffff */
[----:B------:R-:W0:Y:S02]  /*0660*/  LDC.64 R2, c[0x0][0x390] ;  /* 0x0000e400ff027b82 */ /* 0x000e240000000a00 */
[----:B0-----:R-:W-:-:S05]  /*0670*/  IMAD.WIDE.U32 R2, R0, 0x4, R2 ;  /* 0x0000000400027825 */ /* 0x001fca00078e0002 */
[----:B------:R-:W-:Y:S01]  /*0680*/  STG.E desc[UR6][R2.64], R9 ;  /* 0x0000000902007986 */ /* 0x000fe2000c101906 */
[----:B------:R-:W-:Y:S05]  /*0690*/  EXIT ;  /* 0x000000000000794d */ /* 0x000fea0003800000 */
.L_x_1:
[----:B------:R-:W-:-:S00]  /*06a0*/  BRA `(.L_x_1) ;  /* 0xfffffffc00fc7947 */ /* 0x000fc0000383ffff */
[----:B------:R-:W-:-:S00]  /*06b0*/  NOP ;  /* 0x0000000000007918 */ /* 0x000fc00000000000 */
        /* <DEDUP_REMOVED lines=12> */
.L_x_2:


//--------------------- .nv.shared._Z15innerProductGPUPiS_S_ --------------------------
	.section	.nv.shared._Z15innerProductGPUPiS_S_,"aw",@nobits
	.sectionflags	@""
	.align	4
.nv.shared._Z15innerProductGPUPiS_S_:
	.zero		5024


//--------------------- .nv.shared.reserved.0     --------------------------
	.section	.nv.shared.reserved.0,"aw",@nobits
	.weak		__nv_reservedSMEM_offset_0_alias
	.size		__nv_reservedSMEM_offset_0_alias, 0, 64
	.other		__nv_reservedSMEM_offset_0_alias,@"STO_CUDA_RESERVED_SHARED STV_DEFAULT"
__nv_reservedSMEM_offset_0_alias:
	.zero		0
	.zero		64


//--------------------- .nv.constant0._Z15innerProductGPUPiS_S_ --------------------------
	.section	.nv.constant0._Z15innerProductGPUPiS_S_,"a",@progbits
	.sectionflags	@""
	.align	4
.nv.constant0._Z15innerProductGPUPiS_S_:
	.zero		920


//--------------------- SYMBOLS --------------------------

	.type		.nv.reservedSmem.offset0,@object
	.size		.nv.reservedSmem.offset0,0x4
	.type		.nv.reservedSmem.cap,@object
	.size		.nv.reservedSmem.cap,0x4
